//
// Generated by NVIDIA NVVM Compiler
//
// Compiler Build ID: CL-36424714
// Cuda compilation tools, release 13.0, V13.0.88
// Based on NVVM 20.0.0
//

.version 9.0
.target sm_100
.address_size 64

	// .globl	_Z15matrixMulKernelPKfS0_Pfiii

.visible .entry _Z15matrixMulKernelPKfS0_Pfiii(
	.param .u64 .ptr .align 1 _Z15matrixMulKernelPKfS0_Pfiii_param_0,
	.param .u64 .ptr .align 1 _Z15matrixMulKernelPKfS0_Pfiii_param_1,
	.param .u64 .ptr .align 1 _Z15matrixMulKernelPKfS0_Pfiii_param_2,
	.param .u32 _Z15matrixMulKernelPKfS0_Pfiii_param_3,
	.param .u32 _Z15matrixMulKernelPKfS0_Pfiii_param_4,
	.param .u32 _Z15matrixMulKernelPKfS0_Pfiii_param_5
)
{
	.reg .pred 	%p<13>;
	.reg .b32 	%r<41>;
	.reg .b32 	%f<68>;
	.reg .b64 	%rd<53>;

	ld.param.u64 	%rd7, [_Z15matrixMulKernelPKfS0_Pfiii_param_0];
	ld.param.u64 	%rd8, [_Z15matrixMulKernelPKfS0_Pfiii_param_1];
	ld.param.u64 	%rd6, [_Z15matrixMulKernelPKfS0_Pfiii_param_2];
	ld.param.u32 	%r20, [_Z15matrixMulKernelPKfS0_Pfiii_param_3];
	ld.param.u32 	%r18, [_Z15matrixMulKernelPKfS0_Pfiii_param_4];
	ld.param.u32 	%r19, [_Z15matrixMulKernelPKfS0_Pfiii_param_5];
	cvta.to.global.u64 	%rd1, %rd8;
	cvta.to.global.u64 	%rd2, %rd7;
	mov.u32 	%r21, %ctaid.y;
	mov.u32 	%r22, %ntid.y;
	mov.u32 	%r23, %tid.y;
	mad.lo.s32 	%r1, %r21, %r22, %r23;
	mov.u32 	%r24, %ctaid.x;
	mov.u32 	%r25, %ntid.x;
	mov.u32 	%r26, %tid.x;
	mad.lo.s32 	%r2, %r24, %r25, %r26;
	setp.ge.s32 	%p1, %r1, %r20;
	setp.ge.s32 	%p2, %r2, %r18;
	or.pred  	%p3, %p1, %p2;
	@%p3 bra 	$L__BB0_14;
	setp.lt.s32 	%p4, %r19, 1;
	mov.f32 	%f67, 0f00000000;
	@%p4 bra 	$L__BB0_13;
	mul.lo.s32 	%r3, %r19, %r1;
	and.b32  	%r4, %r19, 7;
	setp.lt.u32 	%p5, %r19, 8;
	mov.f32 	%f67, 0f00000000;
	mov.b32 	%r39, 0;
	@%p5 bra 	$L__BB0_5;
	and.b32  	%r39, %r19, 2147483640;
	neg.s32 	%r37, %r39;
	shl.b32 	%r7, %r18, 3;
	mul.wide.u32 	%rd9, %r3, 4;
	add.s64 	%rd10, %rd9, %rd2;
	add.s64 	%rd52, %rd10, 16;
	mov.f32 	%f67, 0f00000000;
	mul.wide.s32 	%rd13, %r18, 4;
	mov.u32 	%r36, %r2;
$L__BB0_4:
	.pragma "nounroll";
	ld.global.f32 	%f17, [%rd52+-16];
	mul.wide.s32 	%rd11, %r36, 4;
	add.s64 	%rd12, %rd1, %rd11;
	ld.global.f32 	%f18, [%rd12];
	fma.rn.f32 	%f19, %f17, %f18, %f67;
	ld.global.f32 	%f20, [%rd52+-12];
	add.s64 	%rd14, %rd12, %rd13;
	ld.global.f32 	%f21, [%rd14];
	fma.rn.f32 	%f22, %f20, %f21, %f19;
	ld.global.f32 	%f23, [%rd52+-8];
	add.s64 	%rd15, %rd14, %rd13;
	ld.global.f32 	%f24, [%rd15];
	fma.rn.f32 	%f25, %f23, %f24, %f22;
	ld.global.f32 	%f26, [%rd52+-4];
	add.s64 	%rd16, %rd15, %rd13;
	ld.global.f32 	%f27, [%rd16];
	fma.rn.f32 	%f28, %f26, %f27, %f25;
	ld.global.f32 	%f29, [%rd52];
	add.s64 	%rd17, %rd16, %rd13;
	ld.global.f32 	%f30, [%rd17];
	fma.rn.f32 	%f31, %f29, %f30, %f28;
	ld.global.f32 	%f32, [%rd52+4];
	add.s64 	%rd18, %rd17, %rd13;
	ld.global.f32 	%f33, [%rd18];
	fma.rn.f32 	%f34, %f32, %f33, %f31;
	ld.global.f32 	%f35, [%rd52+8];
	add.s64 	%rd19, %rd18, %rd13;
	ld.global.f32 	%f36, [%rd19];
	fma.rn.f32 	%f37, %f35, %f36, %f34;
	ld.global.f32 	%f38, [%rd52+12];
	add.s64 	%rd20, %rd19, %rd13;
	ld.global.f32 	%f39, [%rd20];
	fma.rn.f32 	%f67, %f38, %f39, %f37;
	add.s32 	%r37, %r37, 8;
	add.s32 	%r36, %r36, %r7;
	add.s64 	%rd52, %rd52, 32;
	setp.ne.s32 	%p6, %r37, 0;
	@%p6 bra 	$L__BB0_4;
$L__BB0_5:
	setp.eq.s32 	%p7, %r4, 0;
	@%p7 bra 	$L__BB0_13;
	and.b32  	%r13, %r19, 3;
	setp.lt.u32 	%p8, %r4, 4;
	@%p8 bra 	$L__BB0_8;
	add.s32 	%r28, %r39, %r3;
	mul.wide.u32 	%rd21, %r28, 4;
	add.s64 	%rd22, %rd2, %rd21;
	ld.global.f32 	%f41, [%rd22];
	mad.lo.s32 	%r29, %r39, %r18, %r2;
	mul.wide.s32 	%rd23, %r29, 4;
	add.s64 	%rd24, %rd1, %rd23;
	ld.global.f32 	%f42, [%rd24];
	fma.rn.f32 	%f43, %f41, %f42, %f67;
	cvt.u64.u32 	%rd25, %r3;
	cvt.u64.u32 	%rd26, %r39;
	add.s64 	%rd27, %rd26, %rd25;
	shl.b64 	%rd28, %rd27, 2;
	add.s64 	%rd29, %rd2, %rd28;
	ld.global.f32 	%f44, [%rd29+4];
	mul.wide.s32 	%rd30, %r18, 4;
	add.s64 	%rd31, %rd24, %rd30;
	ld.global.f32 	%f45, [%rd31];
	fma.rn.f32 	%f46, %f44, %f45, %f43;
	ld.global.f32 	%f47, [%rd29+8];
	add.s64 	%rd32, %rd31, %rd30;
	ld.global.f32 	%f48, [%rd32];
	fma.rn.f32 	%f49, %f47, %f48, %f46;
	ld.global.f32 	%f50, [%rd29+12];
	add.s64 	%rd33, %rd32, %rd30;
	ld.global.f32 	%f51, [%rd33];
	fma.rn.f32 	%f67, %f50, %f51, %f49;
	add.s32 	%r39, %r39, 4;
$L__BB0_8:
	setp.eq.s32 	%p9, %r13, 0;
	@%p9 bra 	$L__BB0_13;
	setp.eq.s32 	%p10, %r13, 1;
	@%p10 bra 	$L__BB0_11;
	add.s32 	%r30, %r39, %r3;
	mul.wide.u32 	%rd34, %r30, 4;
	add.s64 	%rd35, %rd2, %rd34;
	ld.global.f32 	%f53, [%rd35];
	mad.lo.s32 	%r31, %r39, %r18, %r2;
	mul.wide.s32 	%rd36, %r31, 4;
	add.s64 	%rd37, %rd1, %rd36;
	ld.global.f32 	%f54, [%rd37];
	fma.rn.f32 	%f55, %f53, %f54, %f67;
	cvt.u64.u32 	%rd38, %r3;
	cvt.u64.u32 	%rd39, %r39;
	add.s64 	%rd40, %rd39, %rd38;
	shl.b64 	%rd41, %rd40, 2;
	add.s64 	%rd42, %rd2, %rd41;
	ld.global.f32 	%f56, [%rd42+4];
	mul.wide.s32 	%rd43, %r18, 4;
	add.s64 	%rd44, %rd37, %rd43;
	ld.global.f32 	%f57, [%rd44];
	fma.rn.f32 	%f67, %f56, %f57, %f55;
	add.s32 	%r39, %r39, 2;
$L__BB0_11:
	and.b32  	%r32, %r19, 1;
	setp.eq.b32 	%p11, %r32, 1;
	not.pred 	%p12, %p11;
	@%p12 bra 	$L__BB0_13;
	add.s32 	%r33, %r39, %r3;
	mul.wide.u32 	%rd45, %r33, 4;
	add.s64 	%rd46, %rd2, %rd45;
	ld.global.f32 	%f58, [%rd46];
	mad.lo.s32 	%r34, %r39, %r18, %r2;
	mul.wide.s32 	%rd47, %r34, 4;
	add.s64 	%rd48, %rd1, %rd47;
	ld.global.f32 	%f59, [%rd48];
	fma.rn.f32 	%f67, %f58, %f59, %f67;
$L__BB0_13:
	mad.lo.s32 	%r35, %r18, %r1, %r2;
	cvta.to.global.u64 	%rd49, %rd6;
	mul.wide.s32 	%rd50, %r35, 4;
	add.s64 	%rd51, %rd49, %rd50;
	st.global.f32 	[%rd51], %f67;
$L__BB0_14:
	ret;

}


// ===== COMPILED SASS (sm_100) =====

	.target	sm_100

	.elftype	@"ET_EXEC"


//--------------------- .note.nv.tkinfo           --------------------------
	.section	.note.nv.tkinfo,"",@"SHT_NOTE"
	.sectionflags	@"SHF_NOTE_NV_TKINFO"
	.tkinfo
        /*0018*/ 	.word	0x00000002
        /*0030*/ 	.string	""
        /*0030*/ 	.string	"ptxas"
        /*0030*/ 	.string	"Cuda compilation tools, release 13.0, V13.0.88"
        /*0030*/ 	.string	"Build cuda_13.0.r13.0/compiler.36424714_0"
        /*0030*/ 	.string	"-arch sm_100 -m 64 "



//--------------------- .note.nv.cuinfo           --------------------------
	.section	.note.nv.cuinfo,"",@"SHT_NOTE"
	.sectionflags	@"SHF_NOTE_NV_CUINFO"
        /*0018*/ 	.short	0x0002
        /*001a*/ 	.short	0x0064
        /*001c*/ 	.short	0x0082
	.zero		2


//--------------------- .nv.info                  --------------------------
	.section	.nv.info,"",@"SHT_CUDA_INFO"
	.align	4


	//----- nvinfo : EIATTR_REGCOUNT
	.align		4
        /*0000*/ 	.byte	0x04, 0x2f
        /*0002*/ 	.short	(.L_1 - .L_0)
	.align		4
.L_0:
        /*0004*/ 	.word	index@(_Z15matrixMulKernelPKfS0_Pfiii)
        /*0008*/ 	.word	0x00000020


	//----- nvinfo : EIATTR_FRAME_SIZE
	.align		4
.L_1:
        /*000c*/ 	.byte	0x04, 0x11
        /*000e*/ 	.short	(.L_3 - .L_2)
	.align		4
.L_2:
        /*0010*/ 	.word	index@(_Z15matrixMulKernelPKfS0_Pfiii)
        /*0014*/ 	.word	0x00000000


	//----- nvinfo : EIATTR_MIN_STACK_SIZE
	.align		4
.L_3:
        /*0018*/ 	.byte	0x04, 0x12
        /*001a*/ 	.short	(.L_5 - .L_4)
	.align		4
.L_4:
        /*001c*/ 	.word	index@(_Z15matrixMulKernelPKfS0_Pfiii)
        /*0020*/ 	.word	0x00000000
.L_5:


//--------------------- .nv.compat                --------------------------
	.section	.nv.compat,"",@"SHT_CUDA_COMPAT_INFO"
	.align	4
        /*0000*/ 	.byte	0x02, 0x09, 0x00, 0x00, 0x02, 0x02, 0x01, 0x00, 0x02, 0x05, 0x05, 0x00, 0x03, 0x07, 0x01, 0x01
        /*0010*/ 	.byte	0x02, 0x03, 0x00, 0x00, 0x02, 0x06, 0x01, 0x00, 0x04, 0x0b, 0x08, 0x00, 0x09, 0x00, 0x00, 0x00
        /*0020*/ 	.byte	0x00, 0x00, 0x00, 0x00


//--------------------- .nv.info._Z15matrixMulKernelPKfS0_Pfiii --------------------------
	.section	.nv.info._Z15matrixMulKernelPKfS0_Pfiii,"",@"SHT_CUDA_INFO"
	.sectionflags	@""
	.align	4


	//----- nvinfo : EIATTR_CUDA_API_VERSION
	.align		4
        /*0000*/ 	.byte	0x04, 0x37
        /*0002*/ 	.short	(.L_7 - .L_6)
.L_6:
        /*0004*/ 	.word	0x00000082


	//----- nvinfo : EIATTR_KPARAM_INFO
	.align		4
.L_7:
        /*0008*/ 	.byte	0x04, 0x17
        /*000a*/ 	.short	(.L_9 - .L_8)
.L_8:
        /*000c*/ 	.word	0x00000000
        /*0010*/ 	.short	0x0005
        /*0012*/ 	.short	0x0020
        /*0014*/ 	.byte	0x00, 0xf0, 0x11, 0x00


	//----- nvinfo : EIATTR_KPARAM_INFO
	.align		4
.L_9:
        /*0018*/ 	.byte	0x04, 0x17
        /*001a*/ 	.short	(.L_11 - .L_10)
.L_10:
        /*001c*/ 	.word	0x00000000
        /*0020*/ 	.short	0x0004
        /*0022*/ 	.short	0x001c
        /*0024*/ 	.byte	0x00, 0xf0, 0x11, 0x00


	//----- nvinfo : EIATTR_KPARAM_INFO
	.align		4
.L_11:
        /*0028*/ 	.byte	0x04, 0x17
        /*002a*/ 	.short	(.L_13 - .L_12)
.L_12:
        /*002c*/ 	.word	0x00000000
        /*0030*/ 	.short	0x0003
        /*0032*/ 	.short	0x0018
        /*0034*/ 	.byte	0x00, 0xf0, 0x11, 0x00


	//----- nvinfo : EIATTR_KPARAM_INFO
	.align		4
.L_13:
        /*0038*/ 	.byte	0x04, 0x17
        /*003a*/ 	.short	(.L_15 - .L_14)
.L_14:
        /*003c*/ 	.word	0x00000000
        /*0040*/ 	.short	0x0002
        /*0042*/ 	.short	0x0010
        /*0044*/ 	.byte	0x00, 0xf5, 0x21, 0x00


	//----- nvinfo : EIATTR_KPARAM_INFO
	.align		4
.L_15:
        /*0048*/ 	.byte	0x04, 0x17
        /*004a*/ 	.short	(.L_17 - .L_16)
.L_16:
        /*004c*/ 	.word	0x00000000
        /*0050*/ 	.short	0x0001
        /*0052*/ 	.short	0x0008
        /*0054*/ 	.byte	0x00, 0xf5, 0x21, 0x00


	//----- nvinfo : EIATTR_KPARAM_INFO
	.align		4
.L_17:
        /*0058*/ 	.byte	0x04, 0x17
        /*005a*/ 	.short	(.L_19 - .L_18)
.L_18:
        /*005c*/ 	.word	0x00000000
        /*0060*/ 	.short	0x0000
        /*0062*/ 	.short	0x0000
        /*0064*/ 	.byte	0x00, 0xf5, 0x21, 0x00


	//----- nvinfo : EIATTR_SPARSE_MMA_MASK
	.align		4
.L_19:
        /*0068*/ 	.byte	0x03, 0x50
        /*006a*/ 	.short	0x0000


	//----- nvinfo : EIATTR_MAXREG_COUNT
	.align		4
        /*006c*/ 	.byte	0x03, 0x1b
        /*006e*/ 	.short	0x00ff


	//----- nvinfo : EIATTR_MERCURY_ISA_VERSION
	.align		4
        /*0070*/ 	.byte	0x03, 0x5f
        /*0072*/ 	.short	0x0101


	//----- nvinfo : EIATTR_VRC_CTA_INIT_COUNT
	.align		4
        /*0074*/ 	.byte	0x02, 0x4a
	.zero		1
	.zero		1


	//----- nvinfo : EIATTR_EXIT_INSTR_OFFSETS
	.align		4
        /*0078*/ 	.byte	0x04, 0x1c
        /*007a*/ 	.short	(.L_21 - .L_20)


	//   ....[0]....
.L_20:
        /*007c*/ 	.word	0x000000c0


	//   ....[1]....
        /*0080*/ 	.word	0x000008e0


	//----- nvinfo : EIATTR_CBANK_PARAM_SIZE
	.align		4
.L_21:
        /*0084*/ 	.byte	0x03, 0x19
        /*0086*/ 	.short	0x0024


	//----- nvinfo : EIATTR_PARAM_CBANK
	.align		4
        /*0088*/ 	.byte	0x04, 0x0a
        /*008a*/ 	.short	(.L_23 - .L_22)
	.align		4
.L_22:
        /*008c*/ 	.word	index@(.nv.constant0._Z15matrixMulKernelPKfS0_Pfiii)
        /*0090*/ 	.short	0x0380
        /*0092*/ 	.short	0x0024


	//----- nvinfo : EIATTR_SW_WAR
	.align		4
.L_23:
        /*0094*/ 	.byte	0x04, 0x36
        /*0096*/ 	.short	(.L_25 - .L_24)
.L_24:
        /*0098*/ 	.word	0x00000008
.L_25:


//--------------------- .nv.callgraph             --------------------------
	.section	.nv.callgraph,"",@"SHT_CUDA_CALLGRAPH"
	.align	4
	.sectionentsize	8
	.align		4
        /*0000*/ 	.word	0x00000000
	.align		4
        /*0004*/ 	.word	0xffffffff
	.align		4
        /*0008*/ 	.word	0x00000000
	.align		4
        /*000c*/ 	.word	0xfffffffe
	.align		4
        /*0010*/ 	.word	0x00000000
	.align		4
        /*0014*/ 	.word	0xfffffffd
	.align		4
        /*0018*/ 	.word	0x00000000
	.align		4
        /*001c*/ 	.word	0xfffffffc


//--------------------- .text._Z15matrixMulKernelPKfS0_Pfiii --------------------------
	.section	.text._Z15matrixMulKernelPKfS0_Pfiii,"ax",@progbits
	.align	128
        .global         _Z15matrixMulKernelPKfS0_Pfiii
        .type           _Z15matrixMulKernelPKfS0_Pfiii,@function
        .size           _Z15matrixMulKernelPKfS0_Pfiii,(.L_x_5 - _Z15matrixMulKernelPKfS0_Pfiii)
        .other          _Z15matrixMulKernelPKfS0_Pfiii,@"STO_CUDA_ENTRY STV_DEFAULT"
_Z15matrixMulKernelPKfS0_Pfiii:
.text._Z15matrixMulKernelPKfS0_Pfiii:
[----:B------:R-:W-:Y:S01]  /*0000*/  LDC R1, c[0x0][0x37c] ;  /* 0x0000df00ff017b82 */ /* 0x000fe20000000800 */
[----:B------:R-:W0:Y:S07]  /*0010*/  S2R R5, SR_TID.X ;  /* 0x0000000000057919 */ /* 0x000e2e0000002100 */
[----:B------:R-:W1:Y:S01]  /*0020*/  LDC R19, c[0x0][0x364] ;  /* 0x0000d900ff137b82 */ /* 0x000e620000000800 */
[----:B------:R-:W1:Y:S07]  /*0030*/  S2R R4, SR_TID.Y ;  /* 0x0000000000047919 */ /* 0x000e6e0000002200 */
[----:B------:R-:W0:Y:S08]  /*0040*/  S2UR UR5, SR_CTAID.X ;  /* 0x00000000000579c3 */ /* 0x000e300000002500 */
[----:B------:R-:W0:Y:S08]  /*0050*/  LDC R0, c[0x0][0x360] ;  /* 0x0000d800ff007b82 */ /* 0x000e300000000800 */
[----:B------:R-:W1:Y:S08]  /*0060*/  S2UR UR4, SR_CTAID.Y ;  /* 0x00000000000479c3 */ /* 0x000e700000002600 */
[----:B------:R-:W2:Y:S01]  /*0070*/  LDC.64 R2, c[0x0][0x398] ;  /* 0x0000e600ff027b82 */ /* 0x000ea20000000a00 */
[----:B0-----:R-:W-:-:S02]  /*0080*/  IMAD R0, R0, UR5, R5 ;  /* 0x0000000500007c24 */ /* 0x001fc4000f8e0205 */
[----:B-1----:R-:W-:-:S03]  /*0090*/  IMAD R19, R19, UR4, R4 ;  /* 0x0000000413137c24 */ /* 0x002fc6000f8e0204 */
[----:B--2---:R-:W-:-:S04]  /*00a0*/  ISETP.GE.AND P0, PT, R0, R3, PT ;  /* 0x000000030000720c */ /* 0x004fc80003f06270 */
[----:B------:R-:W-:-:S13]  /*00b0*/  ISETP.GE.OR P0, PT, R19, R2, P0 ;  /* 0x000000021300720c */ /* 0x000fda0000706670 */
[----:B------:R-:W-:Y:S05]  /*00c0*/  @P0 EXIT ;  /* 0x000000000000094d */ /* 0x000fea0003800000 */
[----:B------:R-:W0:Y:S01]  /*00d0*/  LDC R2, c[0x0][0x3a0] ;  /* 0x0000e800ff027b82 */ /* 0x000e220000000800 */
[----:B------:R-:W1:Y:S01]  /*00e0*/  LDCU.64 UR4, c[0x0][0x358] ;  /* 0x00006b00ff0477ac */ /* 0x000e620008000a00 */
[----:B------:R-:W-:Y:S01]  /*00f0*/  HFMA2 R24, -RZ, RZ, 0, 0 ;  /* 0x00000000ff187431 */ /* 0x000fe200000001ff */
[----:B0-----:R-:W-:-:S13]  /*0100*/  ISETP.GE.AND P0, PT, R2, 0x1, PT ;  /* 0x000000010200780c */ /* 0x001fda0003f06270 */
[----:B-1----:R-:W-:Y:S05]  /*0110*/  @!P0 BRA `(.L_x_0) ;  /* 0x0000000400e08947 */ /* 0x002fea0003800000 */
[C---:B------:R-:W-:Y:S01]  /*0120*/  ISETP.GE.U32.AND P1, PT, R2.reuse, 0x8, PT ;  /* 0x000000080200780c */ /* 0x040fe20003f26070 */
[----:B------:R-:W-:Y:S01]  /*0130*/  IMAD R20, R19, R2, RZ ;  /* 0x0000000213147224 */ /* 0x000fe200078e02ff */
[----:B------:R-:W-:Y:S02]  /*0140*/  LOP3.LUT R27, R2, 0x7, RZ, 0xc0, !PT ;  /* 0x00000007021b7812 */ /* 0x000fe400078ec0ff */
[----:B------:R-:W-:Y:S02]  /*0150*/  MOV R24, RZ ;  /* 0x000000ff00187202 */ /* 0x000fe40000000f00 */
[----:B------:R-:W-:Y:S02]  /*0160*/  ISETP.NE.AND P0, PT, R27, RZ, PT ;  /* 0x000000ff1b00720c */ /* 0x000fe40003f05270 */
[----:B------:R-:W-:-:S05]  /*0170*/  MOV R21, RZ ;  /* 0x000000ff00157202 */ /* 0x000fca0000000f00 */
[----:B------:R-:W-:Y:S06]  /*0180*/  @!P1 BRA `(.L_x_1) ;  /* 0x0000000000c49947 */ /* 0x000fec0003800000 */
[----:B------:R-:W0:Y:S01]  /*0190*/  LDC.64 R4, c[0x0][0x380] ;  /* 0x0000e000ff047b82 */ /* 0x000e220000000a00 */
[----:B------:R-:W-:Y:S02]  /*01a0*/  LOP3.LUT R21, R2, 0x7ffffff8, RZ, 0xc0, !PT ;  /* 0x7ffffff802157812 */ /* 0x000fe400078ec0ff */
[----:B------:R-:W-:Y:S02]  /*01b0*/  MOV R24, RZ ;  /* 0x000000ff00187202 */ /* 0x000fe40000000f00 */
[----:B------:R-:W-:Y:S02]  /*01c0*/  MOV R18, R0 ;  /* 0x0000000000127202 */ /* 0x000fe40000000f00 */
[----:B------:R-:W-:Y:S01]  /*01d0*/  IADD3 R22, PT, PT, -R21, RZ, RZ ;  /* 0x000000ff15167210 */ /* 0x000fe20007ffe1ff */
[----:B0-----:R-:W-:-:S03]  /*01e0*/  IMAD.WIDE.U32 R4, R20, 0x4, R4 ;  /* 0x0000000414047825 */ /* 0x001fc600078e0004 */
[----:B------:R-:W-:-:S04]  /*01f0*/  IADD3 R6, P1, PT, R4, 0x10, RZ ;  /* 0x0000001004067810 */ /* 0x000fc80007f3e0ff */
[----:B------:R-:W-:-:S09]  /*0200*/  IADD3.X R7, PT, PT, RZ, R5, RZ, P1, !PT ;  /* 0x00000005ff077210 */ /* 0x000fd20000ffe4ff */
.L_x_2:
[----:B------:R-:W0:Y:S01]  /*0210*/  LDC.64 R16, c[0x0][0x388] ;  /* 0x0000e200ff107b82 */ /* 0x000e220000000a00 */
[----:B------:R-:W-:Y:S02]  /*0220*/  MOV R4, R6 ;  /* 0x0000000600047202 */ /* 0x000fe40000000f00 */
[----:B------:R-:W-:-:S05]  /*0230*/  MOV R5, R7 ;  /* 0x0000000700057202 */ /* 0x000fca0000000f00 */
[----:B------:R-:W2:Y:S04]  /*0240*/  LDG.E R25, desc[UR4][R4.64+-0x10] ;  /* 0xfffff00404197981 */ /* 0x000ea8000c1e1900 */
[----:B------:R-:W3:Y:S04]  /*0250*/  LDG.E R23, desc[UR4][R4.64+-0xc] ;  /* 0xfffff40404177981 */ /* 0x000ee8000c1e1900 */
[----:B------:R-:W4:Y:S04]  /*0260*/  LDG.E R29, desc[UR4][R4.64+-0x8] ;  /* 0xfffff804041d7981 */ /* 0x000f28000c1e1900 */
[----:B------:R-:W5:Y:S01]  /*0270*/  LDG.E R28, desc[UR4][R4.64+-0x4] ;  /* 0xfffffc04041c7981 */ /* 0x000f62000c1e1900 */
[----:B0-----:R-:W-:-:S05]  /*0280*/  IMAD.WIDE R16, R18, 0x4, R16 ;  /* 0x0000000412107825 */ /* 0x001fca00078e0210 */
[----:B------:R0:W2:Y:S01]  /*0290*/  LDG.E R26, desc[UR4][R16.64] ;  /* 0x00000004101a7981 */ /* 0x0000a2000c1e1900 */
[----:B------:R-:W-:-:S04]  /*02a0*/  IMAD.WIDE R14, R3, 0x4, R16 ;  /* 0x00000004030e7825 */ /* 0x000fc800078e0210 */
[C---:B------:R-:W-:Y:S02]  /*02b0*/  IMAD.WIDE R6, R3.reuse, 0x4, R14 ;  /* 0x0000000403067825 */ /* 0x040fe400078e020e */
[----:B------:R-:W3:Y:S02]  /*02c0*/  LDG.E R14, desc[UR4][R14.64] ;  /* 0x000000040e0e7981 */ /* 0x000ee4000c1e1900 */
[C---:B------:R-:W-:Y:S02]  /*02d0*/  IMAD.WIDE R10, R3.reuse, 0x4, R6 ;  /* 0x00000004030a7825 */ /* 0x040fe400078e0206 */
[----:B------:R-:W4:Y:S02]  /*02e0*/  LDG.E R6, desc[UR4][R6.64] ;  /* 0x0000000406067981 */ /* 0x000f24000c1e1900 */
[C---:B------:R-:W-:Y:S02]  /*02f0*/  IMAD.WIDE R8, R3.reuse, 0x4, R10 ;  /* 0x0000000403087825 */ /* 0x040fe400078e020a */
[----:B------:R-:W5:Y:S02]  /*0300*/  LDG.E R10, desc[UR4][R10.64] ;  /* 0x000000040a0a7981 */ /* 0x000f64000c1e1900 */
[----:B------:R-:W-:-:S02]  /*0310*/  IMAD.WIDE R12, R3, 0x4, R8 ;  /* 0x00000004030c7825 */ /* 0x000fc400078e0208 */
[----:B------:R-:W5:Y:S04]  /*0320*/  LDG.E R7, desc[UR4][R4.64] ;  /* 0x0000000404077981 */ /* 0x000f68000c1e1900 */
[----:B------:R-:W5:Y:S01]  /*0330*/  LDG.E R8, desc[UR4][R8.64] ;  /* 0x0000000408087981 */ /* 0x000f62000c1e1900 */
[----:B0-----:R-:W-:-:S03]  /*0340*/  IMAD.WIDE R16, R3, 0x4, R12 ;  /* 0x0000000403107825 */ /* 0x001fc600078e020c */
[----:B------:R-:W5:Y:S04]  /*0350*/  LDG.E R12, desc[UR4][R12.64] ;  /* 0x000000040c0c7981 */ /* 0x000f68000c1e1900 */
[----:B------:R-:W5:Y:S04]  /*0360*/  LDG.E R15, desc[UR4][R16.64] ;  /* 0x00000004100f7981 */ /* 0x000f68000c1e1900 */
[----:B------:R-:W5:Y:S04]  /*0370*/  LDG.E R9, desc[UR4][R4.64+0x4] ;  /* 0x0000040404097981 */ /* 0x000f68000c1e1900 */
[----:B------:R-:W5:Y:S01]  /*0380*/  LDG.E R11, desc[UR4][R4.64+0xc] ;  /* 0x00000c04040b7981 */ /* 0x000f62000c1e1900 */
[----:B--2---:R-:W-:Y:S01]  /*0390*/  FFMA R26, R25, R26, R24 ;  /* 0x0000001a191a7223 */ /* 0x004fe20000000018 */
[----:B------:R-:W-:-:S02]  /*03a0*/  IMAD.WIDE R24, R3, 0x4, R16 ;  /* 0x0000000403187825 */ /* 0x000fc400078e0210 */
[----:B------:R-:W2:Y:S04]  /*03b0*/  LDG.E R16, desc[UR4][R4.64+0x8] ;  /* 0x0000080404107981 */ /* 0x000ea8000c1e1900 */
[----:B------:R-:W2:Y:S01]  /*03c0*/  LDG.E R24, desc[UR4][R24.64] ;  /* 0x0000000418187981 */ /* 0x000ea2000c1e1900 */
[----:B---3--:R-:W-:Y:S01]  /*03d0*/  FFMA R14, R23, R14, R26 ;  /* 0x0000000e170e7223 */ /* 0x008fe2000000001a */
[----:B------:R-:W-:-:S03]  /*03e0*/  IADD3 R22, PT, PT, R22, 0x8, RZ ;  /* 0x0000000816167810 */ /* 0x000fc60007ffe0ff */
[----:B----4-:R-:W-:Y:S01]  /*03f0*/  FFMA R29, R29, R6, R14 ;  /* 0x000000061d1d7223 */ /* 0x010fe2000000000e */
[----:B------:R-:W-:-:S03]  /*0400*/  ISETP.NE.AND P1, PT, R22, RZ, PT ;  /* 0x000000ff1600720c */ /* 0x000fc60003f25270 */
[----:B-----5:R-:W-:Y:S01]  /*0410*/  FFMA R10, R28, R10, R29 ;  /* 0x0000000a1c0a7223 */ /* 0x020fe2000000001d */
[----:B------:R-:W-:-:S03]  /*0420*/  IADD3 R6, P2, PT, R4, 0x20, RZ ;  /* 0x0000002004067810 */ /* 0x000fc60007f5e0ff */
[----:B------:R-:W-:Y:S01]  /*0430*/  FFMA R8, R7, R8, R10 ;  /* 0x0000000807087223 */ /* 0x000fe2000000000a */
[----:B------:R-:W-:Y:S02]  /*0440*/  IADD3.X R7, PT, PT, RZ, R5, RZ, P2, !PT ;  /* 0x00000005ff077210 */ /* 0x000fe400017fe4ff */
[----:B------:R-:W-:Y:S01]  /*0450*/  LEA R18, R3, R18, 0x3 ;  /* 0x0000001203127211 */ /* 0x000fe200078e18ff */
[----:B------:R-:W-:-:S04]  /*0460*/  FFMA R9, R9, R12, R8 ;  /* 0x0000000c09097223 */ /* 0x000fc80000000008 */
[----:B--2---:R-:W-:-:S04]  /*0470*/  FFMA R16, R16, R15, R9 ;  /* 0x0000000f10107223 */ /* 0x004fc80000000009 */
[----:B------:R-:W-:Y:S01]  /*0480*/  FFMA R24, R11, R24, R16 ;  /* 0x000000180b187223 */ /* 0x000fe20000000010 */
[----:B------:R-:W-:Y:S06]  /*0490*/  @P1 BRA `(.L_x_2) ;  /* 0xfffffffc005c1947 */ /* 0x000fec000383ffff */
.L_x_1:
[----:B------:R-:W-:Y:S05]  /*04a0*/  @!P0 BRA `(.L_x_0) ;  /* 0x0000000000fc8947 */ /* 0x000fea0003800000 */
[----:B------:R-:W-:Y:S02]  /*04b0*/  ISETP.GE.U32.AND P1, PT, R27, 0x4, PT ;  /* 0x000000041b00780c */ /* 0x000fe40003f26070 */
[----:B------:R-:W-:-:S04]  /*04c0*/  LOP3.LUT R16, R2, 0x3, RZ, 0xc0, !PT ;  /* 0x0000000302107812 */ /* 0x000fc800078ec0ff */
[----:B------:R-:W-:-:S07]  /*04d0*/  ISETP.NE.AND P0, PT, R16, RZ, PT ;  /* 0x000000ff1000720c */ /* 0x000fce0003f05270 */
[----:B------:R-:W-:Y:S06]  /*04e0*/  @!P1 BRA `(.L_x_3) ;  /* 0x00000000006c9947 */ /* 0x000fec0003800000 */
[----:B------:R-:W0:Y:S01]  /*04f0*/  LDC.64 R6, c[0x0][0x388] ;  /* 0x0000e200ff067b82 */ /* 0x000e220000000a00 */
[----:B------:R-:W1:Y:S01]  /*0500*/  LDCU.64 UR6, c[0x0][0x380] ;  /* 0x00007000ff0677ac */ /* 0x000e620008000a00 */
[----:B------:R-:W-:Y:S01]  /*0510*/  IMAD R9, R21, R3, R0 ;  /* 0x0000000315097224 */ /* 0x000fe200078e0200 */
[CC--:B------:R-:W-:Y:S02]  /*0520*/  IADD3 R5, PT, PT, R20.reuse, R21.reuse, RZ ;  /* 0x0000001514057210 */ /* 0x0c0fe40007ffe0ff */
[----:B------:R-:W-:-:S03]  /*0530*/  IADD3 R10, P1, PT, R20, R21, RZ ;  /* 0x00000015140a7210 */ /* 0x000fc60007f3e0ff */
[----:B------:R-:W2:Y:S01]  /*0540*/  LDC.64 R14, c[0x0][0x380] ;  /* 0x0000e000ff0e7b82 */ /* 0x000ea20000000a00 */
[----:B0-----:R-:W-:-:S04]  /*0550*/  IMAD.WIDE R6, R9, 0x4, R6 ;  /* 0x0000000409067825 */ /* 0x001fc800078e0206 */
[----:B------:R-:W-:Y:S02]  /*0560*/  IMAD.WIDE R8, R3, 0x4, R6 ;  /* 0x0000000403087825 */ /* 0x000fe400078e0206 */
[----:B------:R-:W3:Y:S02]  /*0570*/  LDG.E R6, desc[UR4][R6.64] ;  /* 0x0000000406067981 */ /* 0x000ee4000c1e1900 */
[----:B--2---:R-:W-:Y:S01]  /*0580*/  IMAD.WIDE.U32 R14, R5, 0x4, R14 ;  /* 0x00000004050e7825 */ /* 0x004fe200078e000e */
[----:B------:R-:W-:Y:S02]  /*0590*/  IADD3.X R5, PT, PT, RZ, RZ, RZ, P1, !PT ;  /* 0x000000ffff057210 */ /* 0x000fe40000ffe4ff */
[----:B-1----:R-:W-:-:S03]  /*05a0*/  LEA R4, P1, R10, UR6, 0x2 ;  /* 0x000000060a047c11 */ /* 0x002fc6000f8210ff */
[----:B------:R-:W3:Y:S01]  /*05b0*/  LDG.E R15, desc[UR4][R14.64] ;  /* 0x000000040e0f7981 */ /* 0x000ee2000c1e1900 */
[----:B------:R-:W-:Y:S01]  /*05c0*/  LEA.HI.X R5, R10, UR7, R5, 0x2, P1 ;  /* 0x000000070a057c11 */ /* 0x000fe200088f1405 */
[C---:B------:R-:W-:Y:S02]  /*05d0*/  IMAD.WIDE R10, R3.reuse, 0x4, R8 ;  /* 0x00000004030a7825 */ /* 0x040fe400078e0208 */
[----:B------:R-:W2:Y:S04]  /*05e0*/  LDG.E R8, desc[UR4][R8.64] ;  /* 0x0000000408087981 */ /* 0x000ea8000c1e1900 */
[----:B------:R-:W2:Y:S01]  /*05f0*/  LDG.E R17, desc[UR4][R4.64+0x4] ;  /* 0x0000040404117981 */ /* 0x000ea2000c1e1900 */
[----:B------:R-:W-:-:S03]  /*0600*/  IMAD.WIDE R12, R3, 0x4, R10 ;  /* 0x00000004030c7825 */ /* 0x000fc600078e020a */
[----:B------:R-:W4:Y:S04]  /*0610*/  LDG.E R22, desc[UR4][R10.64] ;  /* 0x000000040a167981 */ /* 0x000f28000c1e1900 */
[----:B------:R-:W4:Y:S04]  /*0620*/  LDG.E R18, desc[UR4][R4.64+0x8] ;  /* 0x0000080404127981 */ /* 0x000f28000c1e1900 */
[----:B------:R-:W5:Y:S04]  /*0630*/  LDG.E R26, desc[UR4][R4.64+0xc] ;  /* 0x00000c04041a7981 */ /* 0x000f68000c1e1900 */
[----:B------:R-:W5:Y:S01]  /*0640*/  LDG.E R12, desc[UR4][R12.64] ;  /* 0x000000040c0c7981 */ /* 0x000f62000c1e1900 */
[----:B------:R-:W-:Y:S01]  /*0650*/  IADD3 R21, PT, PT, R21, 0x4, RZ ;  /* 0x0000000415157810 */ /* 0x000fe20007ffe0ff */
[----:B---3--:R-:W-:-:S04]  /*0660*/  FFMA R24, R15, R6, R24 ;  /* 0x000000060f187223 */ /* 0x008fc80000000018 */
[----:B--2---:R-:W-:-:S04]  /*0670*/  FFMA R17, R17, R8, R24 ;  /* 0x0000000811117223 */ /* 0x004fc80000000018 */
[----:B----4-:R-:W-:-:S04]  /*0680*/  FFMA R17, R18, R22, R17 ;  /* 0x0000001612117223 */ /* 0x010fc80000000011 */
[----:B-----5:R-:W-:-:S07]  /*0690*/  FFMA R24, R26, R12, R17 ;  /* 0x0000000c1a187223 */ /* 0x020fce0000000011 */
.L_x_3:
[----:B------:R-:W-:Y:S05]  /*06a0*/  @!P0 BRA `(.L_x_0) ;  /* 0x00000000007c8947 */ /* 0x000fea0003800000 */
[----:B------:R-:W-:Y:S01]  /*06b0*/  ISETP.NE.AND P1, PT, R16, 0x1, PT ;  /* 0x000000011000780c */ /* 0x000fe20003f25270 */
[----:B------:R-:W0:Y:S01]  /*06c0*/  LDC.64 R12, c[0x0][0x380] ;  /* 0x0000e000ff0c7b82 */ /* 0x000e220000000a00 */
[----:B------:R-:W-:-:S04]  /*06d0*/  LOP3.LUT R2, R2, 0x1, RZ, 0xc0, !PT ;  /* 0x0000000102027812 */ /* 0x000fc800078ec0ff */
[----:B------:R-:W-:-:S03]  /*06e0*/  ISETP.NE.U32.AND P0, PT, R2, 0x1, PT ;  /* 0x000000010200780c */ /* 0x000fc60003f05070 */
[----:B------:R-:W1:Y:S04]  /*06f0*/  LDC.64 R10, c[0x0][0x388] ;  /* 0x0000e200ff0a7b82 */ /* 0x000e680000000a00 */
[CC--:B------:R-:W-:Y:S02]  /*0700*/  @P1 IADD3 R15, PT, PT, R20.reuse, R21.reuse, RZ ;  /* 0x00000015140f1210 */ /* 0x0c0fe40007ffe0ff */
[----:B------:R-:W-:Y:S02]  /*0710*/  @P1 IADD3 R2, P2, PT, R20, R21, RZ ;  /* 0x0000001514021210 */ /* 0x000fe40007f5e0ff */
[----:B------:R-:W2:Y:S02]  /*0720*/  @P1 LDC.64 R4, c[0x0][0x380] ;  /* 0x0000e000ff041b82 */ /* 0x000ea40000000a00 */
[----:B------:R-:W-:-:S06]  /*0730*/  @P1 IADD3.X R14, PT, PT, RZ, RZ, RZ, P2, !PT ;  /* 0x000000ffff0e1210 */ /* 0x000fcc00017fe4ff */
[----:B------:R-:W3:Y:S01]  /*0740*/  LDC.64 R6, c[0x0][0x380] ;  /* 0x0000e000ff067b82 */ /* 0x000ee20000000a00 */
[----:B0-----:R-:W-:-:S04]  /*0750*/  @P1 IMAD.WIDE.U32 R12, R15, 0x4, R12 ;  /* 0x000000040f0c1825 */ /* 0x001fc800078e000c */
[C---:B------:R-:W-:Y:S01]  /*0760*/  @P1 IMAD R15, R21.reuse, R3, R0 ;  /* 0x00000003150f1224 */ /* 0x040fe200078e0200 */
[----:B------:R-:W-:Y:S01]  /*0770*/  @P1 IADD3 R21, PT, PT, R21, 0x2, RZ ;  /* 0x0000000215151810 */ /* 0x000fe20007ffe0ff */
[----:B------:R-:W4:Y:S01]  /*0780*/  @P1 LDG.E R13, desc[UR4][R12.64] ;  /* 0x000000040c0d1981 */ /* 0x000f22000c1e1900 */
[----:B------:R-:W0:Y:S01]  /*0790*/  LDC.64 R8, c[0x0][0x388] ;  /* 0x0000e200ff087b82 */ /* 0x000e220000000a00 */
[----:B-1----:R-:W-:Y:S01]  /*07a0*/  @P1 IMAD.WIDE R10, R15, 0x4, R10 ;  /* 0x000000040f0a1825 */ /* 0x002fe200078e020a */
[----:B------:R-:W-:Y:S02]  /*07b0*/  @!P0 IADD3 R17, PT, PT, R20, R21, RZ ;  /* 0x0000001514118210 */ /* 0x000fe40007ffe0ff */
[----:B--2---:R-:W-:Y:S01]  /*07c0*/  @P1 LEA R4, P2, R2, R4, 0x2 ;  /* 0x0000000402041211 */ /* 0x004fe200078410ff */
[----:B------:R-:W-:-:S03]  /*07d0*/  @!P0 IMAD R21, R21, R3, R0 ;  /* 0x0000000315158224 */ /* 0x000fc600078e0200 */
[----:B------:R-:W-:Y:S01]  /*07e0*/  @P1 LEA.HI.X R5, R2, R5, R14, 0x2, P2 ;  /* 0x0000000502051211 */ /* 0x000fe200010f140e */
[----:B------:R-:W-:Y:S01]  /*07f0*/  @P1 IMAD.WIDE R14, R3, 0x4, R10 ;  /* 0x00000004030e1825 */ /* 0x000fe200078e020a */
[----:B------:R-:W4:Y:S03]  /*0800*/  @P1 LDG.E R2, desc[UR4][R10.64] ;  /* 0x000000040a021981 */ /* 0x000f26000c1e1900 */
[----:B---3--:R-:W-:Y:S01]  /*0810*/  @!P0 IMAD.WIDE.U32 R6, R17, 0x4, R6 ;  /* 0x0000000411068825 */ /* 0x008fe200078e0006 */
[----:B------:R-:W2:Y:S04]  /*0820*/  @P1 LDG.E R5, desc[UR4][R4.64+0x4] ;  /* 0x0000040404051981 */ /* 0x000ea8000c1e1900 */
[----:B------:R-:W2:Y:S01]  /*0830*/  @P1 LDG.E R14, desc[UR4][R14.64] ;  /* 0x000000040e0e1981 */ /* 0x000ea2000c1e1900 */
[----:B0-----:R-:W-:-:S03]  /*0840*/  @!P0 IMAD.WIDE R8, R21, 0x4, R8 ;  /* 0x0000000415088825 */ /* 0x001fc600078e0208 */
[----:B------:R-:W3:Y:S04]  /*0850*/  @!P0 LDG.E R7, desc[UR4][R6.64] ;  /* 0x0000000406078981 */ /* 0x000ee8000c1e1900 */
[----:B------:R-:W3:Y:S01]  /*0860*/  @!P0 LDG.E R8, desc[UR4][R8.64] ;  /* 0x0000000408088981 */ /* 0x000ee2000c1e1900 */
[----:B----4-:R-:W-:-:S04]  /*0870*/  @P1 FFMA R2, R13, R2, R24 ;  /* 0x000000020d021223 */ /* 0x010fc80000000018 */
[----:B--2---:R-:W-:-:S04]  /*0880*/  @P1 FFMA R24, R5, R14, R2 ;  /* 0x0000000e05181223 */ /* 0x004fc80000000002 */
[----:B---3--:R-:W-:-:S07]  /*0890*/  @!P0 FFMA R24, R7, R8, R24 ;  /* 0x0000000807188223 */ /* 0x008fce0000000018 */
.L_x_0:
[----:B------:R-:W0:Y:S01]  /*08a0*/  LDC.64 R4, c[0x0][0x390] ;  /* 0x0000e400ff047b82 */ /* 0x000e220000000a00 */
[----:B------:R-:W-:-:S04]  /*08b0*/  IMAD R3, R19, R3, R0 ;  /* 0x0000000313037224 */ /* 0x000fc800078e0200 */
[----:B0-----:R-:W-:-:S05]  /*08c0*/  IMAD.WIDE R2, R3, 0x4, R4 ;  /* 0x0000000403027825 */ /* 0x001fca00078e0204 */
[----:B------:R-:W-:Y:S01]  /*08d0*/  STG.E desc[UR4][R2.64], R24 ;  /* 0x0000001802007986 */ /* 0x000fe2000c101904 */
[----:B------:R-:W-:Y:S05]  /*08e0*/  EXIT ;  /* 0x000000000000794d */ /* 0x000fea0003800000 */
.L_x_4:
[----:B------:R-:W-:-:S00]  /*08f0*/  BRA `(.L_x_4) ;  /* 0xfffffffc00fc7947 */ /* 0x000fc0000383ffff */
[----:B------:R-:W-:-:S00]  /*0900*/  NOP ;  /* 0x0000000000007918 */ /* 0x000fc00000000000 */
[----:B------:R-:W-:-:S00]  /*0910*/  NOP ;  /* 0x0000000000007918 */ /* 0x000fc00000000000 */
[----:B------:R-:W-:-:S00]  /*0920*/  NOP ;  /* 0x0000000000007918 */ /* 0x000fc00000000000 */
[----:B------:R-:W-:-:S00]  /*0930*/  NOP ;  /* 0x0000000000007918 */ /* 0x000fc00000000000 */
[----:B------:R-:W-:-:S00]  /*0940*/  NOP ;  /* 0x0000000000007918 */ /* 0x000fc00000000000 */
[----:B------:R-:W-:-:S00]  /*0950*/  NOP ;  /* 0x0000000000007918 */ /* 0x000fc00000000000 */
[----:B------:R-:W-:-:S00]  /*0960*/  NOP ;  /* 0x0000000000007918 */ /* 0x000fc00000000000 */
[----:B------:R-:W-:-:S00]  /*0970*/  NOP ;  /* 0x0000000000007918 */ /* 0x000fc00000000000 */
.L_x_5:


//--------------------- .nv.shared.reserved.0     --------------------------
	.section	.nv.shared.reserved.0,"aw",@nobits
	.weak		__nv_reservedSMEM_offset_0_alias
	.size		__nv_reservedSMEM_offset_0_alias, 0, 64
	.other		__nv_reservedSMEM_offset_0_alias,@"STO_CUDA_RESERVED_SHARED STV_DEFAULT"
__nv_reservedSMEM_offset_0_alias:
	.zero		0
	.zero		64


//--------------------- .nv.constant0._Z15matrixMulKernelPKfS0_Pfiii --------------------------
	.section	.nv.constant0._Z15matrixMulKernelPKfS0_Pfiii,"a",@progbits
	.sectionflags	@""
	.align	4
.nv.constant0._Z15matrixMulKernelPKfS0_Pfiii:
	.zero		932


//--------------------- SYMBOLS --------------------------

	.type		.nv.reservedSmem.offset0,@object
	.size		.nv.reservedSmem.offset0,0x4
